		.version        5.0
        .target         sm_60
        .address_size   64
		.entry   KERN ( .param .u32 N,	.param .align 8 .u64 vect)
		{
		.reg    .u32    max,indx;
		.reg	.u64	ptr,indx2;
		.reg    .pred   out;
		.reg    .f32    x, val, i;

		ld.param.u32    max, [N];	    // max = N
		ld.param.u64    ptr, [vect];	// ptr = vect;
		mov.b32         indx, %tid.x;	// indx = threadIdx.x
		setp.ge.u32     out,indx,max;	// if(indx > max)
@out   		bra             END;		//		goto END:

		shl.b32         indx,indx,2;	// indx *= 4;
		cvt.u64.u32	    indx2,indx;	// indx2 = (long)int
		add.u64         ptr,ptr,indx2;	// ptr += indx2;

		mov.b32         indx, %tid.x;	// i = threadIdx.x
		cvt.rn.f32.u32	i,indx;	        // i = (float)indx

		ld.global.f32   val,[ptr];	    // x = *ptr
		lg2.approx.ftz.f32 val, val;    // val = log(x, 2)
		mul.f32         val, val, i;    // val = val * i
		ex2.approx.ftz.f32 val, val;    // val = 2 ** val
		st.global.f32   [ptr],val;	    // *ptr = val
END:    	exit;				// return
		}




// ===== COMPILED SASS (sm_100) =====

	.target	sm_100

	.elftype	@"ET_EXEC"


//--------------------- .note.nv.tkinfo           --------------------------
	.section	.note.nv.tkinfo,"",@"SHT_NOTE"
	.sectionflags	@"SHF_NOTE_NV_TKINFO"
	.tkinfo
        /*0018*/ 	.word	0x00000002
        /*0030*/ 	.string	""
        /*0030*/ 	.string	"ptxas"
        /*0030*/ 	.string	"Cuda compilation tools, release 13.0, V13.0.88"
        /*0030*/ 	.string	"Build cuda_13.0.r13.0/compiler.36424714_0"
        /*0030*/ 	.string	"-arch sm_100 "



//--------------------- .note.nv.cuinfo           --------------------------
	.section	.note.nv.cuinfo,"",@"SHT_NOTE"
	.sectionflags	@"SHF_NOTE_NV_CUINFO"
        /*0018*/ 	.short	0x0002
        /*001a*/ 	.short	0x003c
        /*001c*/ 	.short	0x0082
	.zero		2


//--------------------- .nv.info                  --------------------------
	.section	.nv.info,"",@"SHT_CUDA_INFO"
	.align	4


	//----- nvinfo : EIATTR_REGCOUNT
	.align		4
        /*0000*/ 	.byte	0x04, 0x2f
        /*0002*/ 	.short	(.L_1 - .L_0)
	.align		4
.L_0:
        /*0004*/ 	.word	index@(KERN)
        /*0008*/ 	.word	0x00000008


	//----- nvinfo : EIATTR_FRAME_SIZE
	.align		4
.L_1:
        /*000c*/ 	.byte	0x04, 0x11
        /*000e*/ 	.short	(.L_3 - .L_2)
	.align		4
.L_2:
        /*0010*/ 	.word	index@(KERN)
        /*0014*/ 	.word	0x00000000


	//----- nvinfo : EIATTR_MIN_STACK_SIZE
	.align		4
.L_3:
        /*0018*/ 	.byte	0x04, 0x12
        /*001a*/ 	.short	(.L_5 - .L_4)
	.align		4
.L_4:
        /*001c*/ 	.word	index@(KERN)
        /*0020*/ 	.word	0x00000000
.L_5:


//--------------------- .nv.compat                --------------------------
	.section	.nv.compat,"",@"SHT_CUDA_COMPAT_INFO"
	.align	4
        /*0000*/ 	.byte	0x02, 0x09, 0x00, 0x00, 0x02, 0x02, 0x01, 0x00, 0x02, 0x05, 0x05, 0x00, 0x03, 0x07, 0x01, 0x01
        /*0010*/ 	.byte	0x02, 0x03, 0x00, 0x00, 0x02, 0x06, 0x01, 0x00, 0x04, 0x0b, 0x08, 0x00, 0x09, 0x00, 0x00, 0x00
        /*0020*/ 	.byte	0x00, 0x00, 0x00, 0x00


//--------------------- .nv.info.KERN             --------------------------
	.section	.nv.info.KERN,"",@"SHT_CUDA_INFO"
	.sectionflags	@""
	.align	4


	//----- nvinfo : EIATTR_CUDA_API_VERSION
	.align		4
        /*0000*/ 	.byte	0x04, 0x37
        /*0002*/ 	.short	(.L_7 - .L_6)
.L_6:
        /*0004*/ 	.word	0x00000082


	//----- nvinfo : EIATTR_KPARAM_INFO
	.align		4
.L_7:
        /*0008*/ 	.byte	0x04, 0x17
        /*000a*/ 	.short	(.L_9 - .L_8)
.L_8:
        /*000c*/ 	.word	0x00000000
        /*0010*/ 	.short	0x0001
        /*0012*/ 	.short	0x0008
        /*0014*/ 	.byte	0x00, 0xf0, 0x21, 0x00


	//----- nvinfo : EIATTR_KPARAM_INFO
	.align		4
.L_9:
        /*0018*/ 	.byte	0x04, 0x17
        /*001a*/ 	.short	(.L_11 - .L_10)
.L_10:
        /*001c*/ 	.word	0x00000000
        /*0020*/ 	.short	0x0000
        /*0022*/ 	.short	0x0000
        /*0024*/ 	.byte	0x00, 0xf0, 0x11, 0x00


	//----- nvinfo : EIATTR_SPARSE_MMA_MASK
	.align		4
.L_11:
        /*0028*/ 	.byte	0x03, 0x50
        /*002a*/ 	.short	0x0000


	//----- nvinfo : EIATTR_MAXREG_COUNT
	.align		4
        /*002c*/ 	.byte	0x03, 0x1b
        /*002e*/ 	.short	0x00ff


	//----- nvinfo : EIATTR_MERCURY_ISA_VERSION
	.align		4
        /*0030*/ 	.byte	0x03, 0x5f
        /*0032*/ 	.short	0x0101


	//----- nvinfo : EIATTR_VRC_CTA_INIT_COUNT
	.align		4
        /*0034*/ 	.byte	0x02, 0x4a
	.zero		1
	.zero		1


	//----- nvinfo : EIATTR_EXIT_INSTR_OFFSETS
	.align		4
        /*0038*/ 	.byte	0x04, 0x1c
        /*003a*/ 	.short	(.L_13 - .L_12)


	//   ....[0]....
.L_12:
        /*003c*/ 	.word	0x00000040


	//   ....[1]....
        /*0040*/ 	.word	0x000000f0


	//----- nvinfo : EIATTR_CBANK_PARAM_SIZE
	.align		4
.L_13:
        /*0044*/ 	.byte	0x03, 0x19
        /*0046*/ 	.short	0x0010


	//----- nvinfo : EIATTR_PARAM_CBANK
	.align		4
        /*0048*/ 	.byte	0x04, 0x0a
        /*004a*/ 	.short	(.L_15 - .L_14)
	.align		4
.L_14:
        /*004c*/ 	.word	index@(.nv.constant0.KERN)
        /*0050*/ 	.short	0x0380
        /*0052*/ 	.short	0x0010


	//----- nvinfo : EIATTR_SW_WAR
	.align		4
.L_15:
        /*0054*/ 	.byte	0x04, 0x36
        /*0056*/ 	.short	(.L_17 - .L_16)
.L_16:
        /*0058*/ 	.word	0x00000008
.L_17:


//--------------------- .nv.callgraph             --------------------------
	.section	.nv.callgraph,"",@"SHT_CUDA_CALLGRAPH"
	.align	4
	.sectionentsize	8
	.align		4
        /*0000*/ 	.word	0x00000000
	.align		4
        /*0004*/ 	.word	0xffffffff
	.align		4
        /*0008*/ 	.word	0x00000000
	.align		4
        /*000c*/ 	.word	0xfffffffe
	.align		4
        /*0010*/ 	.word	0x00000000
	.align		4
        /*0014*/ 	.word	0xfffffffd
	.align		4
        /*0018*/ 	.word	0x00000000
	.align		4
        /*001c*/ 	.word	0xfffffffc


//--------------------- .text.KERN                --------------------------
	.section	.text.KERN,"ax",@progbits
	.align	128
.text.KERN:
        .type           KERN,@function
        .size           KERN,(.L_x_1 - KERN)
        .other          KERN,@"STO_CUDA_ENTRY STV_DEFAULT"
KERN:
[----:B------:R-:W-:Y:S01]  /*0000*/  LDC R1, c[0x0][0x37c] ;  /* 0x0000df00ff017b82 */ /* 0x000fe20000000800 */
[----:B------:R-:W0:Y:S01]  /*0010*/  S2R R0, SR_TID.X ;  /* 0x0000000000007919 */ /* 0x000e220000002100 */
[----:B------:R-:W0:Y:S02]  /*0020*/  LDCU UR4, c[0x0][0x380] ;  /* 0x00007000ff0477ac */ /* 0x000e240008000800 */
[----:B0-----:R-:W-:-:S13]  /*0030*/  ISETP.GE.U32.AND P0, PT, R0, UR4, PT ;  /* 0x0000000400007c0c */ /* 0x001fda000bf06070 */
[----:B------:R-:W-:Y:S05]  /*0040*/  @P0 EXIT ;  /* 0x000000000000094d */ /* 0x000fea0003800000 */
[----:B------:R-:W0:Y:S01]  /*0050*/  LDCU.64 UR6, c[0x0][0x388] ;  /* 0x00007100ff0677ac */ /* 0x000e220008000a00 */
[----:B------:R-:W1:Y:S01]  /*0060*/  LDCU.64 UR4, c[0x0][0x358] ;  /* 0x00006b00ff0477ac */ /* 0x000e620008000a00 */
[----:B0-----:R-:W-:-:S05]  /*0070*/  LEA R2, P0, R0, UR6, 0x2 ;  /* 0x0000000600027c11 */ /* 0x001fca000f8010ff */
[----:B------:R-:W-:-:S05]  /*0080*/  IMAD.X R3, RZ, RZ, UR7, P0 ;  /* 0x00000007ff037e24 */ /* 0x000fca00080e06ff */
[----:B-1----:R-:W2:Y:S01]  /*0090*/  LDG.E R4, desc[UR4][R2.64] ;  /* 0x0000000402047981 */ /* 0x002ea2000c1e1900 */
[----:B------:R-:W-:Y:S01]  /*00a0*/  I2FP.F32.U32 R0, R0 ;  /* 0x0000000000007245 */ /* 0x000fe20000201000 */
[----:B--2---:R-:W0:Y:S04]  /*00b0*/  MUFU.LG2 R5, R4 ;  /* 0x0000000400057308 */ /* 0x004e280000000c00 */
[----:B0-----:R-:W-:-:S04]  /*00c0*/  FMUL R0, R0, R5 ;  /* 0x0000000500007220 */ /* 0x001fc80000400000 */
[----:B------:R-:W0:Y:S02]  /*00d0*/  MUFU.EX2 R5, R0 ;  /* 0x0000000000057308 */ /* 0x000e240000000800 */
[----:B0-----:R-:W-:Y:S01]  /*00e0*/  STG.E desc[UR4][R2.64], R5 ;  /* 0x0000000502007986 */ /* 0x001fe2000c101904 */
[----:B------:R-:W-:Y:S05]  /*00f0*/  EXIT ;  /* 0x000000000000794d */ /* 0x000fea0003800000 */
.L_x_0:
[----:B------:R-:W-:-:S00]  /*0100*/  BRA `(.L_x_0) ;  /* 0xfffffffc00fc7947 */ /* 0x000fc0000383ffff */
[----:B------:R-:W-:-:S00]  /*0110*/  NOP ;  /* 0x0000000000007918 */ /* 0x000fc00000000000 */
        /* <DEDUP_REMOVED lines=14> */
.L_x_1:


//--------------------- .nv.shared.reserved.0     --------------------------
	.section	.nv.shared.reserved.0,"aw",@nobits
	.weak		__nv_reservedSMEM_offset_0_alias
	.size		__nv_reservedSMEM_offset_0_alias, 0, 64
	.other		__nv_reservedSMEM_offset_0_alias,@"STO_CUDA_RESERVED_SHARED STV_DEFAULT"
__nv_reservedSMEM_offset_0_alias:
	.zero		0
	.zero		64


//--------------------- .nv.constant0.KERN        --------------------------
	.section	.nv.constant0.KERN,"a",@progbits
	.sectionflags	@""
	.align	4
.nv.constant0.KERN:
	.zero		912


//--------------------- SYMBOLS --------------------------

	.type		.nv.reservedSmem.offset0,@object
	.size		.nv.reservedSmem.offset0,0x4
